//
// Generated by NVIDIA NVVM Compiler
//
// Compiler Build ID: CL-36424714
// Cuda compilation tools, release 13.0, V13.0.88
// Based on NVVM 20.0.0
//

.version 9.0
.target sm_100
.address_size 64

	// .globl	_Z20matrixTransposeNaivePKiPii
// _ZZ20matrixTransposeTiledPKiPiiE2as has been demoted

.visible .entry _Z20matrixTransposeNaivePKiPii(
	.param .u64 .ptr .align 1 _Z20matrixTransposeNaivePKiPii_param_0,
	.param .u64 .ptr .align 1 _Z20matrixTransposeNaivePKiPii_param_1,
	.param .u32 _Z20matrixTransposeNaivePKiPii_param_2
)
{
	.reg .pred 	%p<2>;
	.reg .b32 	%r<16>;
	.reg .b64 	%rd<9>;

	ld.param.u64 	%rd1, [_Z20matrixTransposeNaivePKiPii_param_0];
	ld.param.u64 	%rd2, [_Z20matrixTransposeNaivePKiPii_param_1];
	ld.param.u32 	%r4, [_Z20matrixTransposeNaivePKiPii_param_2];
	mov.u32 	%r5, %ctaid.x;
	mov.u32 	%r6, %ntid.x;
	mov.u32 	%r7, %tid.x;
	mad.lo.s32 	%r1, %r5, %r6, %r7;
	mov.u32 	%r8, %ctaid.y;
	mov.u32 	%r9, %ntid.y;
	mov.u32 	%r10, %tid.y;
	mad.lo.s32 	%r11, %r8, %r9, %r10;
	max.s32 	%r12, %r1, %r11;
	setp.ge.s32 	%p1, %r12, %r4;
	@%p1 bra 	$L__BB0_2;
	cvta.to.global.u64 	%rd3, %rd1;
	cvta.to.global.u64 	%rd4, %rd2;
	mad.lo.s32 	%r13, %r4, %r11, %r1;
	mul.wide.s32 	%rd5, %r13, 4;
	add.s64 	%rd6, %rd3, %rd5;
	ld.global.u32 	%r14, [%rd6];
	mad.lo.s32 	%r15, %r4, %r1, %r11;
	mul.wide.s32 	%rd7, %r15, 4;
	add.s64 	%rd8, %rd4, %rd7;
	st.global.u32 	[%rd8], %r14;
$L__BB0_2:
	ret;

}
	// .globl	_Z20matrixTransposeTiledPKiPii
.visible .entry _Z20matrixTransposeTiledPKiPii(
	.param .u64 .ptr .align 1 _Z20matrixTransposeTiledPKiPii_param_0,
	.param .u64 .ptr .align 1 _Z20matrixTransposeTiledPKiPii_param_1,
	.param .u32 _Z20matrixTransposeTiledPKiPii_param_2
)
{
	.reg .pred 	%p<3>;
	.reg .b32 	%r<28>;
	.reg .b64 	%rd<9>;
	// demoted variable
	.shared .align 4 .b8 _ZZ20matrixTransposeTiledPKiPiiE2as[4224];
	ld.param.u64 	%rd1, [_Z20matrixTransposeTiledPKiPii_param_0];
	ld.param.u64 	%rd2, [_Z20matrixTransposeTiledPKiPii_param_1];
	ld.param.u32 	%r10, [_Z20matrixTransposeTiledPKiPii_param_2];
	mov.u32 	%r11, %ctaid.x;
	shl.b32 	%r1, %r11, 5;
	mov.u32 	%r2, %tid.x;
	add.s32 	%r3, %r1, %r2;
	mov.u32 	%r12, %ctaid.y;
	shl.b32 	%r4, %r12, 5;
	mov.u32 	%r5, %tid.y;
	add.s32 	%r13, %r4, %r5;
	max.s32 	%r14, %r3, %r13;
	setp.ge.s32 	%p1, %r14, %r10;
	@%p1 bra 	$L__BB1_2;
	cvta.to.global.u64 	%rd3, %rd1;
	mad.lo.s32 	%r15, %r10, %r13, %r3;
	mul.wide.s32 	%rd4, %r15, 4;
	add.s64 	%rd5, %rd3, %rd4;
	ld.global.u32 	%r16, [%rd5];
	mov.u32 	%r17, _ZZ20matrixTransposeTiledPKiPiiE2as;
	mad.lo.s32 	%r18, %r5, 132, %r17;
	shl.b32 	%r19, %r2, 2;
	add.s32 	%r20, %r18, %r19;
	st.shared.u32 	[%r20], %r16;
$L__BB1_2:
	bar.sync 	0;
	add.s32 	%r7, %r4, %r2;
	add.s32 	%r8, %r1, %r5;
	max.s32 	%r21, %r7, %r8;
	setp.ge.s32 	%p2, %r21, %r10;
	@%p2 bra 	$L__BB1_4;
	mov.u32 	%r22, _ZZ20matrixTransposeTiledPKiPiiE2as;
	mad.lo.s32 	%r23, %r2, 132, %r22;
	shl.b32 	%r24, %r5, 2;
	add.s32 	%r25, %r23, %r24;
	ld.shared.u32 	%r26, [%r25];
	mad.lo.s32 	%r27, %r10, %r8, %r7;
	cvta.to.global.u64 	%rd6, %rd2;
	mul.wide.s32 	%rd7, %r27, 4;
	add.s64 	%rd8, %rd6, %rd7;
	st.global.u32 	[%rd8], %r26;
$L__BB1_4:
	ret;

}


// ===== COMPILED SASS (sm_100) =====

	.target	sm_100

	.elftype	@"ET_EXEC"


//--------------------- .note.nv.tkinfo           --------------------------
	.section	.note.nv.tkinfo,"",@"SHT_NOTE"
	.sectionflags	@"SHF_NOTE_NV_TKINFO"
	.tkinfo
        /*0018*/ 	.word	0x00000002
        /*0030*/ 	.string	""
        /*0030*/ 	.string	"ptxas"
        /*0030*/ 	.string	"Cuda compilation tools, release 13.0, V13.0.88"
        /*0030*/ 	.string	"Build cuda_13.0.r13.0/compiler.36424714_0"
        /*0030*/ 	.string	"-arch sm_100 -m 64 "



//--------------------- .note.nv.cuinfo           --------------------------
	.section	.note.nv.cuinfo,"",@"SHT_NOTE"
	.sectionflags	@"SHF_NOTE_NV_CUINFO"
        /*0018*/ 	.short	0x0002
        /*001a*/ 	.short	0x0064
        /*001c*/ 	.short	0x0082
	.zero		2


//--------------------- .nv.info                  --------------------------
	.section	.nv.info,"",@"SHT_CUDA_INFO"
	.align	4


	//----- nvinfo : EIATTR_REGCOUNT
	.align		4
        /*0000*/ 	.byte	0x04, 0x2f
        /*0002*/ 	.short	(.L_1 - .L_0)
	.align		4
.L_0:
        /*0004*/ 	.word	index@(_Z20matrixTransposeNaivePKiPii)
        /*0008*/ 	.word	0x0000000a


	//----- nvinfo : EIATTR_FRAME_SIZE
	.align		4
.L_1:
        /*000c*/ 	.byte	0x04, 0x11
        /*000e*/ 	.short	(.L_3 - .L_2)
	.align		4
.L_2:
        /*0010*/ 	.word	index@(_Z20matrixTransposeNaivePKiPii)
        /*0014*/ 	.word	0x00000000


	//----- nvinfo : EIATTR_REGCOUNT
	.align		4
.L_3:
        /*0018*/ 	.byte	0x04, 0x2f
        /*001a*/ 	.short	(.L_5 - .L_4)
	.align		4
.L_4:
        /*001c*/ 	.word	index@(_Z20matrixTransposeTiledPKiPii)
        /*0020*/ 	.word	0x0000000c


	//----- nvinfo : EIATTR_FRAME_SIZE
	.align		4
.L_5:
        /*0024*/ 	.byte	0x04, 0x11
        /*0026*/ 	.short	(.L_7 - .L_6)
	.align		4
.L_6:
        /*0028*/ 	.word	index@(_Z20matrixTransposeTiledPKiPii)
        /*002c*/ 	.word	0x00000000


	//----- nvinfo : EIATTR_MIN_STACK_SIZE
	.align		4
.L_7:
        /*0030*/ 	.byte	0x04, 0x12
        /*0032*/ 	.short	(.L_9 - .L_8)
	.align		4
.L_8:
        /*0034*/ 	.word	index@(_Z20matrixTransposeTiledPKiPii)
        /*0038*/ 	.word	0x00000000


	//----- nvinfo : EIATTR_MIN_STACK_SIZE
	.align		4
.L_9:
        /*003c*/ 	.byte	0x04, 0x12
        /*003e*/ 	.short	(.L_11 - .L_10)
	.align		4
.L_10:
        /*0040*/ 	.word	index@(_Z20matrixTransposeNaivePKiPii)
        /*0044*/ 	.word	0x00000000
.L_11:


//--------------------- .nv.compat                --------------------------
	.section	.nv.compat,"",@"SHT_CUDA_COMPAT_INFO"
	.align	4
        /*0000*/ 	.byte	0x02, 0x09, 0x00, 0x00, 0x02, 0x02, 0x01, 0x00, 0x02, 0x05, 0x05, 0x00, 0x03, 0x07, 0x01, 0x01
        /*0010*/ 	.byte	0x02, 0x03, 0x00, 0x00, 0x02, 0x06, 0x01, 0x00, 0x04, 0x0b, 0x08, 0x00, 0x09, 0x00, 0x00, 0x00
        /*0020*/ 	.byte	0x00, 0x00, 0x00, 0x00


//--------------------- .nv.info._Z20matrixTransposeTiledPKiPii --------------------------
	.section	.nv.info._Z20matrixTransposeTiledPKiPii,"",@"SHT_CUDA_INFO"
	.sectionflags	@""
	.align	4


	//----- nvinfo : EIATTR_CUDA_API_VERSION
	.align		4
        /*0000*/ 	.byte	0x04, 0x37
        /*0002*/ 	.short	(.L_13 - .L_12)
.L_12:
        /*0004*/ 	.word	0x00000082


	//----- nvinfo : EIATTR_KPARAM_INFO
	.align		4
.L_13:
        /*0008*/ 	.byte	0x04, 0x17
        /*000a*/ 	.short	(.L_15 - .L_14)
.L_14:
        /*000c*/ 	.word	0x00000000
        /*0010*/ 	.short	0x0002
        /*0012*/ 	.short	0x0010
        /*0014*/ 	.byte	0x00, 0xf0, 0x11, 0x00


	//----- nvinfo : EIATTR_KPARAM_INFO
	.align		4
.L_15:
        /*0018*/ 	.byte	0x04, 0x17
        /*001a*/ 	.short	(.L_17 - .L_16)
.L_16:
        /*001c*/ 	.word	0x00000000
        /*0020*/ 	.short	0x0001
        /*0022*/ 	.short	0x0008
        /*0024*/ 	.byte	0x00, 0xf5, 0x21, 0x00


	//----- nvinfo : EIATTR_KPARAM_INFO
	.align		4
.L_17:
        /*0028*/ 	.byte	0x04, 0x17
        /*002a*/ 	.short	(.L_19 - .L_18)
.L_18:
        /*002c*/ 	.word	0x00000000
        /*0030*/ 	.short	0x0000
        /*0032*/ 	.short	0x0000
        /*0034*/ 	.byte	0x00, 0xf5, 0x21, 0x00


	//----- nvinfo : EIATTR_SPARSE_MMA_MASK
	.align		4
.L_19:
        /*0038*/ 	.byte	0x03, 0x50
        /*003a*/ 	.short	0x0000


	//----- nvinfo : EIATTR_MAXREG_COUNT
	.align		4
        /*003c*/ 	.byte	0x03, 0x1b
        /*003e*/ 	.short	0x00ff


	//----- nvinfo : EIATTR_NUM_BARRIERS
	.align		4
        /*0040*/ 	.byte	0x02, 0x4c
        /*0042*/ 	.byte	0x01
	.zero		1


	//----- nvinfo : EIATTR_MERCURY_ISA_VERSION
	.align		4
        /*0044*/ 	.byte	0x03, 0x5f
        /*0046*/ 	.short	0x0101


	//----- nvinfo : EIATTR_VRC_CTA_INIT_COUNT
	.align		4
        /*0048*/ 	.byte	0x02, 0x4a
	.zero		1
	.zero		1


	//----- nvinfo : EIATTR_EXIT_INSTR_OFFSETS
	.align		4
        /*004c*/ 	.byte	0x04, 0x1c
        /*004e*/ 	.short	(.L_21 - .L_20)


	//   ....[0]....
.L_20:
        /*0050*/ 	.word	0x000001a0


	//   ....[1]....
        /*0054*/ 	.word	0x00000250


	//----- nvinfo : EIATTR_CBANK_PARAM_SIZE
	.align		4
.L_21:
        /*0058*/ 	.byte	0x03, 0x19
        /*005a*/ 	.short	0x0014


	//----- nvinfo : EIATTR_PARAM_CBANK
	.align		4
        /*005c*/ 	.byte	0x04, 0x0a
        /*005e*/ 	.short	(.L_23 - .L_22)
	.align		4
.L_22:
        /*0060*/ 	.word	index@(.nv.constant0._Z20matrixTransposeTiledPKiPii)
        /*0064*/ 	.short	0x0380
        /*0066*/ 	.short	0x0014


	//----- nvinfo : EIATTR_SW_WAR
	.align		4
.L_23:
        /*0068*/ 	.byte	0x04, 0x36
        /*006a*/ 	.short	(.L_25 - .L_24)
.L_24:
        /*006c*/ 	.word	0x00000008
.L_25:


//--------------------- .nv.info._Z20matrixTransposeNaivePKiPii --------------------------
	.section	.nv.info._Z20matrixTransposeNaivePKiPii,"",@"SHT_CUDA_INFO"
	.sectionflags	@""
	.align	4


	//----- nvinfo : EIATTR_CUDA_API_VERSION
	.align		4
        /*0000*/ 	.byte	0x04, 0x37
        /*0002*/ 	.short	(.L_27 - .L_26)
.L_26:
        /*0004*/ 	.word	0x00000082


	//----- nvinfo : EIATTR_KPARAM_INFO
	.align		4
.L_27:
        /*0008*/ 	.byte	0x04, 0x17
        /*000a*/ 	.short	(.L_29 - .L_28)
.L_28:
        /*000c*/ 	.word	0x00000000
        /*0010*/ 	.short	0x0002
        /*0012*/ 	.short	0x0010
        /*0014*/ 	.byte	0x00, 0xf0, 0x11, 0x00


	//----- nvinfo : EIATTR_KPARAM_INFO
	.align		4
.L_29:
        /*0018*/ 	.byte	0x04, 0x17
        /*001a*/ 	.short	(.L_31 - .L_30)
.L_30:
        /*001c*/ 	.word	0x00000000
        /*0020*/ 	.short	0x0001
        /*0022*/ 	.short	0x0008
        /*0024*/ 	.byte	0x00, 0xf5, 0x21, 0x00


	//----- nvinfo : EIATTR_KPARAM_INFO
	.align		4
.L_31:
        /*0028*/ 	.byte	0x04, 0x17
        /*002a*/ 	.short	(.L_33 - .L_32)
.L_32:
        /*002c*/ 	.word	0x00000000
        /*0030*/ 	.short	0x0000
        /*0032*/ 	.short	0x0000
        /*0034*/ 	.byte	0x00, 0xf5, 0x21, 0x00


	//----- nvinfo : EIATTR_SPARSE_MMA_MASK
	.align		4
.L_33:
        /*0038*/ 	.byte	0x03, 0x50
        /*003a*/ 	.short	0x0000


	//----- nvinfo : EIATTR_MAXREG_COUNT
	.align		4
        /*003c*/ 	.byte	0x03, 0x1b
        /*003e*/ 	.short	0x00ff


	//----- nvinfo : EIATTR_MERCURY_ISA_VERSION
	.align		4
        /*0040*/ 	.byte	0x03, 0x5f
        /*0042*/ 	.short	0x0101


	//----- nvinfo : EIATTR_VRC_CTA_INIT_COUNT
	.align		4
        /*0044*/ 	.byte	0x02, 0x4a
	.zero		1
	.zero		1


	//----- nvinfo : EIATTR_EXIT_INSTR_OFFSETS
	.align		4
        /*0048*/ 	.byte	0x04, 0x1c
        /*004a*/ 	.short	(.L_35 - .L_34)


	//   ....[0]....
.L_34:
        /*004c*/ 	.word	0x000000c0


	//   ....[1]....
        /*0050*/ 	.word	0x00000160


	//----- nvinfo : EIATTR_CBANK_PARAM_SIZE
	.align		4
.L_35:
        /*0054*/ 	.byte	0x03, 0x19
        /*0056*/ 	.short	0x0014


	//----- nvinfo : EIATTR_PARAM_CBANK
	.align		4
        /*0058*/ 	.byte	0x04, 0x0a
        /*005a*/ 	.short	(.L_37 - .L_36)
	.align		4
.L_36:
        /*005c*/ 	.word	index@(.nv.constant0._Z20matrixTransposeNaivePKiPii)
        /*0060*/ 	.short	0x0380
        /*0062*/ 	.short	0x0014


	//----- nvinfo : EIATTR_SW_WAR
	.align		4
.L_37:
        /*0064*/ 	.byte	0x04, 0x36
        /*0066*/ 	.short	(.L_39 - .L_38)
.L_38:
        /*0068*/ 	.word	0x00000008
.L_39:


//--------------------- .nv.callgraph             --------------------------
	.section	.nv.callgraph,"",@"SHT_CUDA_CALLGRAPH"
	.align	4
	.sectionentsize	8
	.align		4
        /*0000*/ 	.word	0x00000000
	.align		4
        /*0004*/ 	.word	0xffffffff
	.align		4
        /*0008*/ 	.word	0x00000000
	.align		4
        /*000c*/ 	.word	0xfffffffe
	.align		4
        /*0010*/ 	.word	0x00000000
	.align		4
        /*0014*/ 	.word	0xfffffffd
	.align		4
        /*0018*/ 	.word	0x00000000
	.align		4
        /*001c*/ 	.word	0xfffffffc


//--------------------- .text._Z20matrixTransposeTiledPKiPii --------------------------
	.section	.text._Z20matrixTransposeTiledPKiPii,"ax",@progbits
	.align	128
        .global         _Z20matrixTransposeTiledPKiPii
        .type           _Z20matrixTransposeTiledPKiPii,@function
        .size           _Z20matrixTransposeTiledPKiPii,(.L_x_2 - _Z20matrixTransposeTiledPKiPii)
        .other          _Z20matrixTransposeTiledPKiPii,@"STO_CUDA_ENTRY STV_DEFAULT"
_Z20matrixTransposeTiledPKiPii:
.text._Z20matrixTransposeTiledPKiPii:
[----:B------:R-:W-:Y:S01]  /*0000*/  LDC R1, c[0x0][0x37c] ;  /* 0x0000df00ff017b82 */ /* 0x000fe20000000800 */
[----:B------:R-:W0:Y:S01]  /*0010*/  S2R R7, SR_CTAID.X ;  /* 0x0000000000077919 */ /* 0x000e220000002500 */
[----:B------:R-:W1:Y:S01]  /*0020*/  LDCU UR6, c[0x0][0x390] ;  /* 0x00007200ff0677ac */ /* 0x000e620008000800 */
[----:B------:R-:W0:Y:S01]  /*0030*/  S2R R6, SR_TID.X ;  /* 0x0000000000067919 */ /* 0x000e220000002100 */
[----:B------:R-:W2:Y:S01]  /*0040*/  LDCU.64 UR4, c[0x0][0x358] ;  /* 0x00006b00ff0477ac */ /* 0x000ea20008000a00 */
[----:B------:R-:W3:Y:S01]  /*0050*/  S2R R8, SR_TID.Y ;  /* 0x0000000000087919 */ /* 0x000ee20000002200 */
[----:B------:R-:W3:Y:S01]  /*0060*/  S2R R9, SR_CTAID.Y ;  /* 0x0000000000097919 */ /* 0x000ee20000002600 */
[----:B0-----:R-:W-:Y:S02]  /*0070*/  IMAD R0, R7, 0x20, R6 ;  /* 0x0000002007007824 */ /* 0x001fe400078e0206 */
[----:B---3--:R-:W-:-:S05]  /*0080*/  IMAD R5, R9, 0x20, R8 ;  /* 0x0000002009057824 */ /* 0x008fca00078e0208 */
[----:B------:R-:W-:-:S04]  /*0090*/  VIMNMX R2, PT, PT, R0, R5, !PT ;  /* 0x0000000500027248 */ /* 0x000fc80007fe0100 */
[----:B-1----:R-:W-:-:S13]  /*00a0*/  ISETP.GE.AND P0, PT, R2, UR6, PT ;  /* 0x0000000602007c0c */ /* 0x002fda000bf06270 */
[----:B------:R-:W0:Y:S01]  /*00b0*/  @!P0 LDC.64 R2, c[0x0][0x380] ;  /* 0x0000e000ff028b82 */ /* 0x000e220000000a00 */
[----:B------:R-:W-:-:S04]  /*00c0*/  @!P0 IMAD R5, R5, UR6, R0 ;  /* 0x0000000605058c24 */ /* 0x000fc8000f8e0200 */
[----:B0-----:R-:W-:-:S06]  /*00d0*/  @!P0 IMAD.WIDE R2, R5, 0x4, R2 ;  /* 0x0000000405028825 */ /* 0x001fcc00078e0202 */
[----:B--2---:R-:W2:Y:S01]  /*00e0*/  @!P0 LDG.E R2, desc[UR4][R2.64] ;  /* 0x0000000402028981 */ /* 0x004ea2000c1e1900 */
[----:B------:R-:W-:Y:S01]  /*00f0*/  @!P0 MOV R0, 0x400 ;  /* 0x0000040000008802 */ /* 0x000fe20000000f00 */
[----:B------:R-:W-:Y:S01]  /*0100*/  IMAD R4, R9, 0x20, R6 ;  /* 0x0000002009047824 */ /* 0x000fe200078e0206 */
[----:B------:R-:W-:Y:S01]  /*0110*/  LEA R7, R7, R8, 0x5 ;  /* 0x0000000807077211 */ /* 0x000fe200078e28ff */
[----:B------:R-:W0:Y:S02]  /*0120*/  @!P0 S2R R5, SR_CgaCtaId ;  /* 0x0000000000058919 */ /* 0x000e240000008800 */
[----:B0-----:R-:W-:Y:S02]  /*0130*/  @!P0 LEA R0, R5, R0, 0x18 ;  /* 0x0000000005008211 */ /* 0x001fe400078ec0ff */
[----:B------:R-:W-:-:S03]  /*0140*/  VIMNMX R5, PT, PT, R4, R7, !PT ;  /* 0x0000000704057248 */ /* 0x000fc60007fe0100 */
[----:B------:R-:W-:Y:S01]  /*0150*/  @!P0 IMAD R0, R8, 0x84, R0 ;  /* 0x0000008408008824 */ /* 0x000fe200078e0200 */
[----:B------:R-:W-:-:S04]  /*0160*/  ISETP.GE.AND P1, PT, R5, UR6, PT ;  /* 0x0000000605007c0c */ /* 0x000fc8000bf26270 */
[----:B------:R-:W-:-:S05]  /*0170*/  @!P0 LEA R5, R6, R0, 0x2 ;  /* 0x0000000006058211 */ /* 0x000fca00078e10ff */
[----:B--2---:R0:W-:Y:S01]  /*0180*/  @!P0 STS [R5], R2 ;  /* 0x0000000205008388 */ /* 0x0041e20000000800 */
[----:B------:R-:W-:Y:S06]  /*0190*/  BAR.SYNC.DEFER_BLOCKING 0x0 ;  /* 0x0000000000007b1d */ /* 0x000fec0000010000 */
[----:B------:R-:W-:Y:S05]  /*01a0*/  @P1 EXIT ;  /* 0x000000000000194d */ /* 0x000fea0003800000 */
[----:B------:R-:W1:Y:S01]  /*01b0*/  S2R R3, SR_CgaCtaId ;  /* 0x0000000000037919 */ /* 0x000e620000008800 */
[----:B------:R-:W-:Y:S01]  /*01c0*/  MOV R0, 0x400 ;  /* 0x0000040000007802 */ /* 0x000fe20000000f00 */
[----:B------:R-:W-:-:S03]  /*01d0*/  IMAD R7, R7, UR6, R4 ;  /* 0x0000000607077c24 */ /* 0x000fc6000f8e0204 */
[----:B-1----:R-:W-:-:S05]  /*01e0*/  LEA R3, R3, R0, 0x18 ;  /* 0x0000000003037211 */ /* 0x002fca00078ec0ff */
[----:B------:R-:W-:Y:S02]  /*01f0*/  IMAD R0, R6, 0x84, R3 ;  /* 0x0000008406007824 */ /* 0x000fe400078e0203 */
[----:B0-----:R-:W0:Y:S02]  /*0200*/  LDC.64 R2, c[0x0][0x388] ;  /* 0x0000e200ff027b82 */ /* 0x001e240000000a00 */
[----:B------:R-:W-:-:S05]  /*0210*/  IMAD R0, R8, 0x4, R0 ;  /* 0x0000000408007824 */ /* 0x000fca00078e0200 */
[----:B------:R-:W1:Y:S01]  /*0220*/  LDS R5, [R0] ;  /* 0x0000000000057984 */ /* 0x000e620000000800 */
[----:B0-----:R-:W-:-:S05]  /*0230*/  IMAD.WIDE R2, R7, 0x4, R2 ;  /* 0x0000000407027825 */ /* 0x001fca00078e0202 */
[----:B-1----:R-:W-:Y:S01]  /*0240*/  STG.E desc[UR4][R2.64], R5 ;  /* 0x0000000502007986 */ /* 0x002fe2000c101904 */
[----:B------:R-:W-:Y:S05]  /*0250*/  EXIT ;  /* 0x000000000000794d */ /* 0x000fea0003800000 */
.L_x_0:
[----:B------:R-:W-:-:S00]  /*0260*/  BRA `(.L_x_0) ;  /* 0xfffffffc00fc7947 */ /* 0x000fc0000383ffff */
[----:B------:R-:W-:-:S00]  /*0270*/  NOP ;  /* 0x0000000000007918 */ /* 0x000fc00000000000 */
        /* <DEDUP_REMOVED lines=8> */
.L_x_2:


//--------------------- .text._Z20matrixTransposeNaivePKiPii --------------------------
	.section	.text._Z20matrixTransposeNaivePKiPii,"ax",@progbits
	.align	128
        .global         _Z20matrixTransposeNaivePKiPii
        .type           _Z20matrixTransposeNaivePKiPii,@function
        .size           _Z20matrixTransposeNaivePKiPii,(.L_x_3 - _Z20matrixTransposeNaivePKiPii)
        .other          _Z20matrixTransposeNaivePKiPii,@"STO_CUDA_ENTRY STV_DEFAULT"
_Z20matrixTransposeNaivePKiPii:
.text._Z20matrixTransposeNaivePKiPii:
[----:B------:R-:W-:Y:S01]  /*0000*/  LDC R1, c[0x0][0x37c] ;  /* 0x0000df00ff017b82 */ /* 0x000fe20000000800 */
[----:B------:R-:W0:Y:S07]  /*0010*/  S2R R3, SR_TID.X ;  /* 0x0000000000037919 */ /* 0x000e2e0000002100 */
[----:B------:R-:W0:Y:S01]  /*0020*/  LDC R0, c[0x0][0x360] ;  /* 0x0000d800ff007b82 */ /* 0x000e220000000800 */
[----:B------:R-:W1:Y:S01]  /*0030*/  LDCU UR6, c[0x0][0x390] ;  /* 0x00007200ff0677ac */ /* 0x000e620008000800 */
[----:B------:R-:W2:Y:S06]  /*0040*/  S2R R2, SR_TID.Y ;  /* 0x0000000000027919 */ /* 0x000eac0000002200 */
[----:B------:R-:W0:Y:S08]  /*0050*/  S2UR UR4, SR_CTAID.X ;  /* 0x00000000000479c3 */ /* 0x000e300000002500 */
[----:B------:R-:W2:Y:S08]  /*0060*/  S2UR UR5, SR_CTAID.Y ;  /* 0x00000000000579c3 */ /* 0x000eb00000002600 */
[----:B------:R-:W2:Y:S01]  /*0070*/  LDC R7, c[0x0][0x364] ;  /* 0x0000d900ff077b82 */ /* 0x000ea20000000800 */
[----:B0-----:R-:W-:-:S02]  /*0080*/  IMAD R0, R0, UR4, R3 ;  /* 0x0000000400007c24 */ /* 0x001fc4000f8e0203 */
[----:B--2---:R-:W-:-:S05]  /*0090*/  IMAD R7, R7, UR5, R2 ;  /* 0x0000000507077c24 */ /* 0x004fca000f8e0202 */
[----:B------:R-:W-:-:S04]  /*00a0*/  VIMNMX R2, PT, PT, R0, R7, !PT ;  /* 0x0000000700027248 */ /* 0x000fc80007fe0100 */
[----:B-1----:R-:W-:-:S13]  /*00b0*/  ISETP.GE.AND P0, PT, R2, UR6, PT ;  /* 0x0000000602007c0c */ /* 0x002fda000bf06270 */
[----:B------:R-:W-:Y:S05]  /*00c0*/  @P0 EXIT ;  /* 0x000000000000094d */ /* 0x000fea0003800000 */
[----:B------:R-:W0:Y:S01]  /*00d0*/  LDC.64 R2, c[0x0][0x380] ;  /* 0x0000e000ff027b82 */ /* 0x000e220000000a00 */
[----:B------:R-:W1:Y:S01]  /*00e0*/  LDCU.64 UR4, c[0x0][0x358] ;  /* 0x00006b00ff0477ac */ /* 0x000e620008000a00 */
[----:B------:R-:W-:-:S04]  /*00f0*/  IMAD R5, R7, UR6, R0 ;  /* 0x0000000607057c24 */ /* 0x000fc8000f8e0200 */
[----:B0-----:R-:W-:Y:S02]  /*0100*/  IMAD.WIDE R2, R5, 0x4, R2 ;  /* 0x0000000405027825 */ /* 0x001fe400078e0202 */
[----:B------:R-:W0:Y:S04]  /*0110*/  LDC.64 R4, c[0x0][0x388] ;  /* 0x0000e200ff047b82 */ /* 0x000e280000000a00 */
[----:B-1----:R-:W2:Y:S01]  /*0120*/  LDG.E R3, desc[UR4][R2.64] ;  /* 0x0000000402037981 */ /* 0x002ea2000c1e1900 */
[----:B------:R-:W-:-:S04]  /*0130*/  IMAD R7, R0, UR6, R7 ;  /* 0x0000000600077c24 */ /* 0x000fc8000f8e0207 */
[----:B0-----:R-:W-:-:S05]  /*0140*/  IMAD.WIDE R4, R7, 0x4, R4 ;  /* 0x0000000407047825 */ /* 0x001fca00078e0204 */
[----:B--2---:R-:W-:Y:S01]  /*0150*/  STG.E desc[UR4][R4.64], R3 ;  /* 0x0000000304007986 */ /* 0x004fe2000c101904 */
[----:B------:R-:W-:Y:S05]  /*0160*/  EXIT ;  /* 0x000000000000794d */ /* 0x000fea0003800000 */
.L_x_1:
        /* <DEDUP_REMOVED lines=9> */
.L_x_3:


//--------------------- .nv.shared._Z20matrixTransposeTiledPKiPii --------------------------
	.section	.nv.shared._Z20matrixTransposeTiledPKiPii,"aw",@nobits
	.sectionflags	@""
	.align	4
.nv.shared._Z20matrixTransposeTiledPKiPii:
	.zero		5248


//--------------------- .nv.shared.reserved.0     --------------------------
	.section	.nv.shared.reserved.0,"aw",@nobits
	.weak		__nv_reservedSMEM_offset_0_alias
	.size		__nv_reservedSMEM_offset_0_alias, 0, 64
	.other		__nv_reservedSMEM_offset_0_alias,@"STO_CUDA_RESERVED_SHARED STV_DEFAULT"
__nv_reservedSMEM_offset_0_alias:
	.zero		0
	.zero		64


//--------------------- .nv.constant0._Z20matrixTransposeTiledPKiPii --------------------------
	.section	.nv.constant0._Z20matrixTransposeTiledPKiPii,"a",@progbits
	.sectionflags	@""
	.align	4
.nv.constant0._Z20matrixTransposeTiledPKiPii:
	.zero		916


//--------------------- .nv.constant0._Z20matrixTransposeNaivePKiPii --------------------------
	.section	.nv.constant0._Z20matrixTransposeNaivePKiPii,"a",@progbits
	.sectionflags	@""
	.align	4
.nv.constant0._Z20matrixTransposeNaivePKiPii:
	.zero		916


//--------------------- SYMBOLS --------------------------

	.type		.nv.reservedSmem.offset0,@object
	.size		.nv.reservedSmem.offset0,0x4
	.type		.nv.reservedSmem.cap,@object
	.size		.nv.reservedSmem.cap,0x4
